	.headerflags	@"EF_CUDA_TEXMODE_UNIFIED EF_CUDA_64BIT_ADDRESS EF_CUDA_SM86 EF_CUDA_VIRTUAL_SM(EF_CUDA_SM86)"
	.elftype	@"ET_EXEC"


//--------------------- .nv.info                  --------------------------
	.section	.nv.info,"",@"SHT_CUDA_INFO"
	.align	4


	//----- nvinfo : EIATTR_REGCOUNT
	.align		4
        /*0000*/ 	.byte	0x04, 0x2f
        /*0002*/ 	.short	(.L_1 - .L_0)
	.align		4
.L_0:
        /*0004*/ 	.word	index@(triton_poi_fused_add_mul_15)
        /*0008*/ 	.word	0x00000010


	//----- nvinfo : EIATTR_MIN_STACK_SIZE
	.align		4
.L_1:
        /*000c*/ 	.byte	0x04, 0x12
        /*000e*/ 	.short	(.L_3 - .L_2)
	.align		4
.L_2:
        /*0010*/ 	.word	index@(triton_poi_fused_add_mul_15)
        /*0014*/ 	.word	0x00000000


	//----- nvinfo : EIATTR_FRAME_SIZE
	.align		4
.L_3:
        /*0018*/ 	.byte	0x04, 0x11
        /*001a*/ 	.short	(.L_5 - .L_4)
	.align		4
.L_4:
        /*001c*/ 	.word	index@(triton_poi_fused_add_mul_15)
        /*0020*/ 	.word	0x00000000


	//----- nvinfo : EIATTR_MIN_STACK_SIZE
	.align		4
.L_5:
        /*0024*/ 	.byte	0x04, 0x12
        /*0026*/ 	.short	(.L_7 - .L_6)
	.align		4
.L_6:
        /*0028*/ 	.word	index@(triton_poi_fused_add_mul_15)
        /*002c*/ 	.word	0x00000000
.L_7:


//--------------------- .nv.info.triton_poi_fused_add_mul_15 --------------------------
	.section	.nv.info.triton_poi_fused_add_mul_15,"",@"SHT_CUDA_INFO"
	.sectionflags	@""
	.align	4


	//----- nvinfo : EIATTR_CUDA_API_VERSION
	.align		4
        /*0000*/ 	.byte	0x04, 0x37
        /*0002*/ 	.short	(.L_9 - .L_8)
.L_8:
        /*0004*/ 	.word	0x0000007c


	//----- nvinfo : EIATTR_SW2861232_WAR
	.align		4
.L_9:
        /*0008*/ 	.byte	0x01, 0x35
	.zero		2


	//----- nvinfo : EIATTR_PARAM_CBANK
	.align		4
        /*000c*/ 	.byte	0x04, 0x0a
        /*000e*/ 	.short	(.L_11 - .L_10)
	.align		4
.L_10:
        /*0010*/ 	.word	index@(.nv.constant0.triton_poi_fused_add_mul_15)
        /*0014*/ 	.short	0x0160
        /*0016*/ 	.short	0x0038


	//----- nvinfo : EIATTR_CBANK_PARAM_SIZE
	.align		4
.L_11:
        /*0018*/ 	.byte	0x03, 0x19
        /*001a*/ 	.short	0x0038


	//----- nvinfo : EIATTR_KPARAM_INFO
	.align		4
        /*001c*/ 	.byte	0x04, 0x17
        /*001e*/ 	.short	(.L_13 - .L_12)
.L_12:
        /*0020*/ 	.word	0x00000000
        /*0024*/ 	.short	0x0006
        /*0026*/ 	.short	0x0030
        /*0028*/ 	.byte	0x00, 0xf4, 0x21, 0x00


	//----- nvinfo : EIATTR_KPARAM_INFO
	.align		4
.L_13:
        /*002c*/ 	.byte	0x04, 0x17
        /*002e*/ 	.short	(.L_15 - .L_14)
.L_14:
        /*0030*/ 	.word	0x00000000
        /*0034*/ 	.short	0x0005
        /*0036*/ 	.short	0x0028
        /*0038*/ 	.byte	0x00, 0xf0, 0x11, 0x00


	//----- nvinfo : EIATTR_KPARAM_INFO
	.align		4
.L_15:
        /*003c*/ 	.byte	0x04, 0x17
        /*003e*/ 	.short	(.L_17 - .L_16)
.L_16:
        /*0040*/ 	.word	0x00000000
        /*0044*/ 	.short	0x0004
        /*0046*/ 	.short	0x0020
        /*0048*/ 	.byte	0x00, 0xf4, 0x21, 0x00


	//----- nvinfo : EIATTR_KPARAM_INFO
	.align		4
.L_17:
        /*004c*/ 	.byte	0x04, 0x17
        /*004e*/ 	.short	(.L_19 - .L_18)
.L_18:
        /*0050*/ 	.word	0x00000000
        /*0054*/ 	.short	0x0003
        /*0056*/ 	.short	0x0018
        /*0058*/ 	.byte	0x00, 0xf4, 0x21, 0x00


	//----- nvinfo : EIATTR_KPARAM_INFO
	.align		4
.L_19:
        /*005c*/ 	.byte	0x04, 0x17
        /*005e*/ 	.short	(.L_21 - .L_20)
.L_20:
        /*0060*/ 	.word	0x00000000
        /*0064*/ 	.short	0x0002
        /*0066*/ 	.short	0x0010
        /*0068*/ 	.byte	0x00, 0xf4, 0x21, 0x00


	//----- nvinfo : EIATTR_KPARAM_INFO
	.align		4
.L_21:
        /*006c*/ 	.byte	0x04, 0x17
        /*006e*/ 	.short	(.L_23 - .L_22)
.L_22:
        /*0070*/ 	.word	0x00000000
        /*0074*/ 	.short	0x0001
        /*0076*/ 	.short	0x0008
        /*0078*/ 	.byte	0x00, 0xf4, 0x21, 0x00


	//----- nvinfo : EIATTR_KPARAM_INFO
	.align		4
.L_23:
        /*007c*/ 	.byte	0x04, 0x17
        /*007e*/ 	.short	(.L_25 - .L_24)
.L_24:
        /*0080*/ 	.word	0x00000000
        /*0084*/ 	.short	0x0000
        /*0086*/ 	.short	0x0000
        /*0088*/ 	.byte	0x00, 0xf4, 0x21, 0x00


	//----- nvinfo : EIATTR_MAXREG_COUNT
	.align		4
.L_25:
        /*008c*/ 	.byte	0x03, 0x1b
        /*008e*/ 	.short	0x00ff


	//----- nvinfo : EIATTR_EXIT_INSTR_OFFSETS
	.align		4
        /*0090*/ 	.byte	0x04, 0x1c
        /*0092*/ 	.short	(.L_27 - .L_26)


	//   ....[0]....
.L_26:
        /*0094*/ 	.word	0x000002e0


	//----- nvinfo : EIATTR_REQNTID
	.align		4
.L_27:
        /*0098*/ 	.byte	0x04, 0x10
        /*009a*/ 	.short	(.L_29 - .L_28)
.L_28:
        /*009c*/ 	.word	0x00000100
        /*00a0*/ 	.word	0x00000001
        /*00a4*/ 	.word	0x00000001
.L_29:


//--------------------- .nv.callgraph             --------------------------
	.section	.nv.callgraph,"",@"SHT_CUDA_CALLGRAPH"
	.align	4
	.sectionentsize	8
	.align		4
        /*0000*/ 	.word	0x00000000
	.align		4
        /*0004*/ 	.word	0xffffffff
	.align		4
        /*0008*/ 	.word	0x00000000
	.align		4
        /*000c*/ 	.word	0xfffffffe
	.align		4
        /*0010*/ 	.word	0x00000000
	.align		4
        /*0014*/ 	.word	0xfffffffd
	.align		4
        /*0018*/ 	.word	0x00000000
	.align		4
        /*001c*/ 	.word	0xfffffffc


//--------------------- .nv.rel.action            --------------------------
	.section	.nv.rel.action,"",@"SHT_CUDA_RELOCINFO"
	.align	8
	.sectionentsize	8
        /*0000*/ 	.byte	0x73, 0x00, 0x00, 0x00, 0x00, 0x00, 0x00, 0x00, 0x00, 0x00, 0x00, 0x11, 0x25, 0x00, 0x05, 0x36


//--------------------- .nv.constant0.triton_poi_fused_add_mul_15 --------------------------
	.section	.nv.constant0.triton_poi_fused_add_mul_15,"a",@progbits
	.sectionflags	@""
	.align	4
.nv.constant0.triton_poi_fused_add_mul_15:
	.zero		408


//--------------------- .text.triton_poi_fused_add_mul_15 --------------------------
	.section	.text.triton_poi_fused_add_mul_15,"ax",@progbits
	.sectioninfo	@"SHI_REGISTERS=16"
	.align	128
        .global         triton_poi_fused_add_mul_15
        .type           triton_poi_fused_add_mul_15,@function
        .size           triton_poi_fused_add_mul_15,(.L_x_1 - triton_poi_fused_add_mul_15)
        .other          triton_poi_fused_add_mul_15,@"STO_CUDA_ENTRY STV_DEFAULT"
triton_poi_fused_add_mul_15:
.text.triton_poi_fused_add_mul_15:
[----:B------:R-:W-:Y:S02]  /*0000*/  MOV R1, c[0x0][0x28] ;  /* 0x00000a0000017a02 */ /* 0x000fe40000000f00 */
[----:B------:R-:W0:Y:S01]  /*0010*/  S2R R0, SR_TID.X ;  /* 0x0000000000007919 */ /* 0x000e220000002100 */
[----:B------:R-:W-:Y:S01]  /*0020*/  IMAD.MOV.U32 R13, RZ, RZ, 0x2 ;  /* 0x00000002ff0d7424 */ /* 0x000fe200078e00ff */
[----:B------:R-:W-:Y:S02]  /*0030*/  ULDC.64 UR4, c[0x0][0x118] ;  /* 0x0000460000047ab9 */ /* 0x000fe40000000a00 */
[----:B------:R-:W1:Y:S01]  /*0040*/  S2R R3, SR_CTAID.X ;  /* 0x0000000000037919 */ /* 0x000e620000002500 */
[----:B0-----:R-:W-:-:S05]  /*0050*/  IMAD.SHL.U32 R0, R0, 0x2, RZ ;  /* 0x0000000200007824 */ /* 0x001fca00078e00ff */
[----:B------:R-:W-:-:S04]  /*0060*/  LOP3.LUT R0, R0, 0x1fe, RZ, 0xc0, !PT ;  /* 0x000001fe00007812 */ /* 0x000fc800078ec0ff */
[----:B-1----:R-:W-:-:S05]  /*0070*/  LEA R0, R3, R0, 0x9 ;  /* 0x0000000003007211 */ /* 0x002fca00078e48ff */
[----:B------:R-:W-:-:S05]  /*0080*/  IMAD.HI R2, R0, 0x2aaaaaab, RZ ;  /* 0x2aaaaaab00027827 */ /* 0x000fca00078e02ff */
[----:B------:R-:W-:-:S04]  /*0090*/  SHF.R.U32.HI R3, RZ, 0x1f, R2 ;  /* 0x0000001fff037819 */ /* 0x000fc80000011602 */
[----:B------:R-:W-:-:S05]  /*00a0*/  LEA.HI R3, R2, R3, RZ, 0x17 ;  /* 0x0000000302037211 */ /* 0x000fca00078fb8ff */
[----:B------:R-:W-:-:S05]  /*00b0*/  IMAD R3, R3, -0xc00, R0 ;  /* 0xfffff40003037824 */ /* 0x000fca00078e0200 */
[----:B------:R-:W-:-:S05]  /*00c0*/  IADD3 R6, R3, 0x3c00, RZ ;  /* 0x00003c0003067810 */ /* 0x000fca0007ffe0ff */
[----:B------:R-:W-:-:S04]  /*00d0*/  IMAD.WIDE.U32 R4, R6, R13, c[0x0][0x168] ;  /* 0x00005a0006047625 */ /* 0x000fc800078e000d */
[-C--:B------:R-:W-:Y:S02]  /*00e0*/  IMAD.WIDE.U32 R6, R6, R13.reuse, c[0x0][0x170] ;  /* 0x00005c0006067625 */ /* 0x080fe400078e000d */
[----:B------:R-:W2:Y:S02]  /*00f0*/  LDG.E.EL R4, [R4.64] ;  /* 0x0000000404047981 */ /* 0x000ea4000c2e1900 */
[CC--:B------:R-:W-:Y:S02]  /*0100*/  IMAD.WIDE R8, R0.reuse, R13.reuse, c[0x0][0x178] ;  /* 0x00005e0000087625 */ /* 0x0c0fe400078e020d */
[----:B------:R-:W3:Y:S02]  /*0110*/  LDG.E.EL R6, [R6.64] ;  /* 0x0000000406067981 */ /* 0x000ee4000c2e1900 */
[-C--:B------:R-:W-:Y:S02]  /*0120*/  IMAD.WIDE R10, R3, R13.reuse, c[0x0][0x180] ;  /* 0x00006000030a7625 */ /* 0x080fe400078e020d */
[----:B------:R-:W4:Y:S02]  /*0130*/  LDG.E R8, [R8.64] ;  /* 0x0000000408087981 */ /* 0x000f24000c1e1900 */
[----:B------:R-:W-:-:S02]  /*0140*/  IMAD.WIDE R2, R0, R13, c[0x0][0x160] ;  /* 0x0000580000027625 */ /* 0x000fc400078e020d */
[----:B------:R-:W5:Y:S04]  /*0150*/  LDG.E.EL R10, [R10.64] ;  /* 0x000000040a0a7981 */ /* 0x000f68000c2e1900 */
[----:B------:R-:W5:Y:S01]  /*0160*/  LDG.E R0, [R2.64] ;  /* 0x0000000402007981 */ /* 0x000f62000c1e1900 */
[C---:B--2---:R-:W-:Y:S02]  /*0170*/  SHF.L.U32 R12, R4.reuse, 0x10, RZ ;  /* 0x00000010040c7819 */ /* 0x044fe400000006ff */
[----:B------:R-:W-:Y:S01]  /*0180*/  PRMT R4, R4, 0x7632, R4 ;  /* 0x0000763204047816 */ /* 0x000fe20000000004 */
[C---:B---3--:R-:W-:Y:S01]  /*0190*/  IMAD.U32 R13, R6.reuse, 0x10000, RZ ;  /* 0x00010000060d7824 */ /* 0x048fe200078e00ff */
[----:B------:R-:W-:Y:S02]  /*01a0*/  PRMT R6, R6, 0x7632, R6 ;  /* 0x0000763206067816 */ /* 0x000fe40000000006 */
[----:B------:R-:W-:Y:S01]  /*01b0*/  SHF.L.U32 R5, R4, 0x10, RZ ;  /* 0x0000001004057819 */ /* 0x000fe200000006ff */
[----:B------:R-:W-:Y:S01]  /*01c0*/  FADD R13, R12, R13 ;  /* 0x0000000d0c0d7221 */ /* 0x000fe20000000000 */
[----:B----4-:R-:W-:Y:S01]  /*01d0*/  PRMT R12, R8, 0x7632, R12 ;  /* 0x00007632080c7816 */ /* 0x010fe2000000000c */
[----:B------:R-:W-:Y:S01]  /*01e0*/  IMAD.U32 R6, R6, 0x10000, RZ ;  /* 0x0001000006067824 */ /* 0x000fe200078e00ff */
[----:B------:R-:W-:-:S02]  /*01f0*/  SHF.L.U32 R7, R8, 0x10, RZ ;  /* 0x0000001008077819 */ /* 0x000fc400000006ff */
[C---:B-----5:R-:W-:Y:S01]  /*0200*/  PRMT R8, R10.reuse, 0x7632, R8 ;  /* 0x000076320a087816 */ /* 0x060fe20000000008 */
[----:B------:R-:W-:Y:S01]  /*0210*/  FADD R5, R5, R6 ;  /* 0x0000000605057221 */ /* 0x000fe20000000000 */
[----:B------:R-:W-:Y:S02]  /*0220*/  SHF.L.U32 R10, R10, 0x10, RZ ;  /* 0x000000100a0a7819 */ /* 0x000fe400000006ff */
[----:B------:R-:W-:Y:S01]  /*0230*/  PRMT R4, R0, 0x7632, R4 ;  /* 0x0000763200047816 */ /* 0x000fe20000000004 */
[----:B------:R-:W-:Y:S01]  /*0240*/  IMAD.U32 R9, R8, 0x10000, RZ ;  /* 0x0001000008097824 */ /* 0x000fe200078e00ff */
[----:B------:R-:W-:Y:S01]  /*0250*/  SHF.L.U32 R12, R12, 0x10, RZ ;  /* 0x000000100c0c7819 */ /* 0x000fe200000006ff */
[----:B------:R-:W-:Y:S01]  /*0260*/  FADD R7, R7, R10 ;  /* 0x0000000a07077221 */ /* 0x000fe20000000000 */
[----:B------:R-:W-:Y:S02]  /*0270*/  SHF.L.U32 R0, R0, 0x10, RZ ;  /* 0x0000001000007819 */ /* 0x000fe400000006ff */
[----:B------:R-:W-:Y:S01]  /*0280*/  SHF.L.U32 R4, R4, 0x10, RZ ;  /* 0x0000001004047819 */ /* 0x000fe200000006ff */
[----:B------:R-:W-:-:S02]  /*0290*/  FADD R9, R12, R9 ;  /* 0x000000090c097221 */ /* 0x000fc40000000000 */
[----:B------:R-:W-:Y:S02]  /*02a0*/  FFMA R0, R13, R7, R0 ;  /* 0x000000070d007223 */ /* 0x000fe40000000000 */
[----:B------:R-:W-:-:S05]  /*02b0*/  FFMA R5, R5, R9, R4 ;  /* 0x0000000905057223 */ /* 0x000fca0000000004 */
[----:B------:R-:W-:-:S05]  /*02c0*/  F2FP.BF16.PACK_AB R5, R5, R0 ;  /* 0x000000000505723e */ /* 0x000fca00000010ff */
[----:B------:R-:W-:Y:S01]  /*02d0*/  STG.E [R2.64], R5 ;  /* 0x0000000502007986 */ /* 0x000fe2000c101904 */
[----:B------:R-:W-:Y:S05]  /*02e0*/  EXIT ;  /* 0x000000000000794d */ /* 0x000fea0003800000 */
.L_x_0:
[----:B------:R-:W-:-:S00]  /*02f0*/  BRA `(.L_x_0) ;  /* 0xfffffff000007947 */ /* 0x000fc0000383ffff */
[----:B------:R-:W-:-:S00]  /*0300*/  NOP ;  /* 0x0000000000007918 */ /* 0x000fc00000000000 */
[----:B------:R-:W-:-:S00]  /*0310*/  NOP ;  /* 0x0000000000007918 */ /* 0x000fc00000000000 */
[----:B------:R-:W-:-:S00]  /*0320*/  NOP ;  /* 0x0000000000007918 */ /* 0x000fc00000000000 */
[----:B------:R-:W-:-:S00]  /*0330*/  NOP ;  /* 0x0000000000007918 */ /* 0x000fc00000000000 */
[----:B------:R-:W-:-:S00]  /*0340*/  NOP ;  /* 0x0000000000007918 */ /* 0x000fc00000000000 */
[----:B------:R-:W-:-:S00]  /*0350*/  NOP ;  /* 0x0000000000007918 */ /* 0x000fc00000000000 */
[----:B------:R-:W-:-:S00]  /*0360*/  NOP ;  /* 0x0000000000007918 */ /* 0x000fc00000000000 */
[----:B------:R-:W-:-:S00]  /*0370*/  NOP ;  /* 0x0000000000007918 */ /* 0x000fc00000000000 */
.L_x_1:
